	.headerflags	@"EF_CUDA_TEXMODE_UNIFIED EF_CUDA_64BIT_ADDRESS EF_CUDA_SM86 EF_CUDA_VIRTUAL_SM(EF_CUDA_SM86)"
	.elftype	@"ET_EXEC"


//--------------------- .nv.info                  --------------------------
	.section	.nv.info,"",@"SHT_CUDA_INFO"
	.align	4


	//----- nvinfo : EIATTR_REGCOUNT
	.align		4
        /*0000*/ 	.byte	0x04, 0x2f
        /*0002*/ 	.short	(.L_1 - .L_0)
	.align		4
.L_0:
        /*0004*/ 	.word	index@(triton_)
        /*0008*/ 	.word	0x00000019


	//----- nvinfo : EIATTR_MIN_STACK_SIZE
	.align		4
.L_1:
        /*000c*/ 	.byte	0x04, 0x12
        /*000e*/ 	.short	(.L_3 - .L_2)
	.align		4
.L_2:
        /*0010*/ 	.word	index@(triton_)
        /*0014*/ 	.word	0x00000000


	//----- nvinfo : EIATTR_FRAME_SIZE
	.align		4
.L_3:
        /*0018*/ 	.byte	0x04, 0x11
        /*001a*/ 	.short	(.L_5 - .L_4)
	.align		4
.L_4:
        /*001c*/ 	.word	index@(triton_)
        /*0020*/ 	.word	0x00000000


	//----- nvinfo : EIATTR_MIN_STACK_SIZE
	.align		4
.L_5:
        /*0024*/ 	.byte	0x04, 0x12
        /*0026*/ 	.short	(.L_7 - .L_6)
	.align		4
.L_6:
        /*0028*/ 	.word	index@(triton_)
        /*002c*/ 	.word	0x00000000
.L_7:


//--------------------- .nv.info.triton_          --------------------------
	.section	.nv.info.triton_,"",@"SHT_CUDA_INFO"
	.sectionflags	@""
	.align	4


	//----- nvinfo : EIATTR_CUDA_API_VERSION
	.align		4
        /*0000*/ 	.byte	0x04, 0x37
        /*0002*/ 	.short	(.L_9 - .L_8)
.L_8:
        /*0004*/ 	.word	0x0000007c


	//----- nvinfo : EIATTR_SW2861232_WAR
	.align		4
.L_9:
        /*0008*/ 	.byte	0x01, 0x35
	.zero		2


	//----- nvinfo : EIATTR_PARAM_CBANK
	.align		4
        /*000c*/ 	.byte	0x04, 0x0a
        /*000e*/ 	.short	(.L_11 - .L_10)
	.align		4
.L_10:
        /*0010*/ 	.word	index@(.nv.constant0.triton_)
        /*0014*/ 	.short	0x0160
        /*0016*/ 	.short	0x0058


	//----- nvinfo : EIATTR_CBANK_PARAM_SIZE
	.align		4
.L_11:
        /*0018*/ 	.byte	0x03, 0x19
        /*001a*/ 	.short	0x0058


	//----- nvinfo : EIATTR_KPARAM_INFO
	.align		4
        /*001c*/ 	.byte	0x04, 0x17
        /*001e*/ 	.short	(.L_13 - .L_12)
.L_12:
        /*0020*/ 	.word	0x00000000
        /*0024*/ 	.short	0x000a
        /*0026*/ 	.short	0x0050
        /*0028*/ 	.byte	0x00, 0xf4, 0x21, 0x00


	//----- nvinfo : EIATTR_KPARAM_INFO
	.align		4
.L_13:
        /*002c*/ 	.byte	0x04, 0x17
        /*002e*/ 	.short	(.L_15 - .L_14)
.L_14:
        /*0030*/ 	.word	0x00000000
        /*0034*/ 	.short	0x0009
        /*0036*/ 	.short	0x0048
        /*0038*/ 	.byte	0x00, 0xf0, 0x11, 0x00


	//----- nvinfo : EIATTR_KPARAM_INFO
	.align		4
.L_15:
        /*003c*/ 	.byte	0x04, 0x17
        /*003e*/ 	.short	(.L_17 - .L_16)
.L_16:
        /*0040*/ 	.word	0x00000000
        /*0044*/ 	.short	0x0008
        /*0046*/ 	.short	0x0040
        /*0048*/ 	.byte	0x00, 0xf4, 0x21, 0x00


	//----- nvinfo : EIATTR_KPARAM_INFO
	.align		4
.L_17:
        /*004c*/ 	.byte	0x04, 0x17
        /*004e*/ 	.short	(.L_19 - .L_18)
.L_18:
        /*0050*/ 	.word	0x00000000
        /*0054*/ 	.short	0x0007
        /*0056*/ 	.short	0x0038
        /*0058*/ 	.byte	0x00, 0xf4, 0x21, 0x00


	//----- nvinfo : EIATTR_KPARAM_INFO
	.align		4
.L_19:
        /*005c*/ 	.byte	0x04, 0x17
        /*005e*/ 	.short	(.L_21 - .L_20)
.L_20:
        /*0060*/ 	.word	0x00000000
        /*0064*/ 	.short	0x0006
        /*0066*/ 	.short	0x0030
        /*0068*/ 	.byte	0x00, 0xf4, 0x21, 0x00


	//----- nvinfo : EIATTR_KPARAM_INFO
	.align		4
.L_21:
        /*006c*/ 	.byte	0x04, 0x17
        /*006e*/ 	.short	(.L_23 - .L_22)
.L_22:
        /*0070*/ 	.word	0x00000000
        /*0074*/ 	.short	0x0005
        /*0076*/ 	.short	0x0028
        /*0078*/ 	.byte	0x00, 0xf4, 0x21, 0x00


	//----- nvinfo : EIATTR_KPARAM_INFO
	.align		4
.L_23:
        /*007c*/ 	.byte	0x04, 0x17
        /*007e*/ 	.short	(.L_25 - .L_24)
.L_24:
        /*0080*/ 	.word	0x00000000
        /*0084*/ 	.short	0x0004
        /*0086*/ 	.short	0x0020
        /*0088*/ 	.byte	0x00, 0xf4, 0x21, 0x00


	//----- nvinfo : EIATTR_KPARAM_INFO
	.align		4
.L_25:
        /*008c*/ 	.byte	0x04, 0x17
        /*008e*/ 	.short	(.L_27 - .L_26)
.L_26:
        /*0090*/ 	.word	0x00000000
        /*0094*/ 	.short	0x0003
        /*0096*/ 	.short	0x0018
        /*0098*/ 	.byte	0x00, 0xf4, 0x21, 0x00


	//----- nvinfo : EIATTR_KPARAM_INFO
	.align		4
.L_27:
        /*009c*/ 	.byte	0x04, 0x17
        /*009e*/ 	.short	(.L_29 - .L_28)
.L_28:
        /*00a0*/ 	.word	0x00000000
        /*00a4*/ 	.short	0x0002
        /*00a6*/ 	.short	0x0010
        /*00a8*/ 	.byte	0x00, 0xf4, 0x21, 0x00


	//----- nvinfo : EIATTR_KPARAM_INFO
	.align		4
.L_29:
        /*00ac*/ 	.byte	0x04, 0x17
        /*00ae*/ 	.short	(.L_31 - .L_30)
.L_30:
        /*00b0*/ 	.word	0x00000000
        /*00b4*/ 	.short	0x0001
        /*00b6*/ 	.short	0x0008
        /*00b8*/ 	.byte	0x00, 0xf4, 0x21, 0x00


	//----- nvinfo : EIATTR_KPARAM_INFO
	.align		4
.L_31:
        /*00bc*/ 	.byte	0x04, 0x17
        /*00be*/ 	.short	(.L_33 - .L_32)
.L_32:
        /*00c0*/ 	.word	0x00000000
        /*00c4*/ 	.short	0x0000
        /*00c6*/ 	.short	0x0000
        /*00c8*/ 	.byte	0x00, 0xf4, 0x21, 0x00


	//----- nvinfo : EIATTR_MAXREG_COUNT
	.align		4
.L_33:
        /*00cc*/ 	.byte	0x03, 0x1b
        /*00ce*/ 	.short	0x00ff


	//----- nvinfo : EIATTR_EXIT_INSTR_OFFSETS
	.align		4
        /*00d0*/ 	.byte	0x04, 0x1c
        /*00d2*/ 	.short	(.L_35 - .L_34)


	//   ....[0]....
.L_34:
        /*00d4*/ 	.word	0x00000570


	//----- nvinfo : EIATTR_REQNTID
	.align		4
.L_35:
        /*00d8*/ 	.byte	0x04, 0x10
        /*00da*/ 	.short	(.L_37 - .L_36)
.L_36:
        /*00dc*/ 	.word	0x00000100
        /*00e0*/ 	.word	0x00000001
        /*00e4*/ 	.word	0x00000001
.L_37:


//--------------------- .nv.callgraph             --------------------------
	.section	.nv.callgraph,"",@"SHT_CUDA_CALLGRAPH"
	.align	4
	.sectionentsize	8
	.align		4
        /*0000*/ 	.word	0x00000000
	.align		4
        /*0004*/ 	.word	0xffffffff
	.align		4
        /*0008*/ 	.word	0x00000000
	.align		4
        /*000c*/ 	.word	0xfffffffe
	.align		4
        /*0010*/ 	.word	0x00000000
	.align		4
        /*0014*/ 	.word	0xfffffffd
	.align		4
        /*0018*/ 	.word	0x00000000
	.align		4
        /*001c*/ 	.word	0xfffffffc


//--------------------- .nv.rel.action            --------------------------
	.section	.nv.rel.action,"",@"SHT_CUDA_RELOCINFO"
	.align	8
	.sectionentsize	8
        /*0000*/ 	.byte	0x73, 0x00, 0x00, 0x00, 0x00, 0x00, 0x00, 0x00, 0x00, 0x00, 0x00, 0x11, 0x25, 0x00, 0x05, 0x36


//--------------------- .nv.constant0.triton_     --------------------------
	.section	.nv.constant0.triton_,"a",@progbits
	.sectionflags	@""
	.align	4
.nv.constant0.triton_:
	.zero		440


//--------------------- .text.triton_             --------------------------
	.section	.text.triton_,"ax",@progbits
	.sectioninfo	@"SHI_REGISTERS=25"
	.align	128
        .global         triton_
        .type           triton_,@function
        .size           triton_,(.L_x_1 - triton_)
        .other          triton_,@"STO_CUDA_ENTRY STV_DEFAULT"
triton_:
.text.triton_:
[----:B------:R-:W-:Y:S02]  /*0000*/  IMAD.MOV.U32 R1, RZ, RZ, c[0x0][0x28] ;  /* 0x00000a00ff017624 */ /* 0x000fe400078e00ff */
[----:B------:R-:W0:Y:S01]  /*0010*/  S2R R0, SR_TID.X ;  /* 0x0000000000007919 */ /* 0x000e220000002100 */
[----:B------:R-:W-:-:S03]  /*0020*/  ULDC.64 UR4, c[0x0][0x118] ;  /* 0x0000460000047ab9 */ /* 0x000fc60000000a00 */
[----:B------:R-:W1:Y:S01]  /*0030*/  S2R R5, SR_CTAID.X ;  /* 0x0000000000057919 */ /* 0x000e620000002500 */
[----:B0-----:R-:W-:-:S05]  /*0040*/  IMAD.SHL.U32 R0, R0, 0x2, RZ ;  /* 0x0000000200007824 */ /* 0x001fca00078e00ff */
[----:B------:R-:W-:-:S04]  /*0050*/  LOP3.LUT R0, R0, 0x1fe, RZ, 0xc0, !PT ;  /* 0x000001fe00007812 */ /* 0x000fc800078ec0ff */
[----:B-1----:R-:W-:Y:S01]  /*0060*/  LEA R5, R5, R0, 0x9 ;  /* 0x0000000005057211 */ /* 0x002fe200078e48ff */
[----:B------:R-:W-:-:S04]  /*0070*/  IMAD.MOV.U32 R0, RZ, RZ, 0x2 ;  /* 0x00000002ff007424 */ /* 0x000fc800078e00ff */
[----:B------:R-:W-:-:S05]  /*0080*/  IMAD.HI R2, R5, 0x2aaaaaab, RZ ;  /* 0x2aaaaaab05027827 */ /* 0x000fca00078e02ff */
[----:B------:R-:W-:-:S04]  /*0090*/  SHF.R.U32.HI R3, RZ, 0x1f, R2 ;  /* 0x0000001fff037819 */ /* 0x000fc80000011602 */
[----:B------:R-:W-:-:S05]  /*00a0*/  LEA.HI.SX32 R13, R2, R3, 0x17 ;  /* 0x00000003020d7211 */ /* 0x000fca00078fbaff */
[----:B------:R-:W-:-:S05]  /*00b0*/  IMAD.WIDE R6, R13, R0, c[0x0][0x180] ;  /* 0x000060000d067625 */ /* 0x000fca00078e0200 */
[----:B------:R0:W2:Y:S01]  /*00c0*/  LDG.E.EL.U16 R20, [R6.64] ;  /* 0x0000000406147981 */ /* 0x0000a2000c2e1500 */
[----:B------:R-:W-:-:S05]  /*00d0*/  IMAD.WIDE R8, R13, R0, c[0x0][0x188] ;  /* 0x000062000d087625 */ /* 0x000fca00078e0200 */
[----:B------:R1:W3:Y:S01]  /*00e0*/  LDG.E.EL.U16 R11, [R8.64] ;  /* 0x00000004080b7981 */ /* 0x0002e2000c2e1500 */
[----:B------:R-:W-:Y:S02]  /*00f0*/  IMAD.MOV.U32 R22, RZ, RZ, 0x4 ;  /* 0x00000004ff167424 */ /* 0x000fe400078e00ff */
[----:B------:R-:W-:Y:S02]  /*0100*/  IMAD R13, R13, -0xc00, R5 ;  /* 0xfffff4000d0d7824 */ /* 0x000fe400078e0205 */
[----:B------:R-:W-:-:S03]  /*0110*/  IMAD.WIDE R2, R5, R22, c[0x0][0x178] ;  /* 0x00005e0005027625 */ /* 0x000fc600078e0216 */
[C---:B------:R-:W-:Y:S01]  /*0120*/  IADD3 R21, R13.reuse, 0x1800, RZ ;  /* 0x000018000d157810 */ /* 0x040fe20007ffe0ff */
[CC--:B------:R-:W-:Y:S02]  /*0130*/  IMAD.WIDE R16, R13.reuse, R0.reuse, c[0x0][0x190] ;  /* 0x000064000d107625 */ /* 0x0c0fe400078e0200 */
[----:B------:R-:W4:Y:S02]  /*0140*/  LDG.E.64 R2, [R2.64] ;  /* 0x0000000402027981 */ /* 0x000f24000c1e1b00 */
[-C--:B------:R-:W-:Y:S02]  /*0150*/  IMAD.WIDE R18, R13, R0.reuse, c[0x0][0x198] ;  /* 0x000066000d127625 */ /* 0x080fe400078e0200 */
[----:B------:R3:W5:Y:S02]  /*0160*/  LDG.E.EL R4, [R16.64] ;  /* 0x0000000410047981 */ /* 0x000764000c2e1900 */
[-C--:B------:R-:W-:Y:S02]  /*0170*/  IMAD.WIDE.U32 R14, R21, R0.reuse, c[0x0][0x170] ;  /* 0x00005c00150e7625 */ /* 0x080fe400078e0000 */
[----:B------:R-:W4:Y:S02]  /*0180*/  LDG.E.EL R10, [R18.64] ;  /* 0x00000004120a7981 */ /* 0x000f24000c2e1900 */
[----:B------:R-:W-:-:S02]  /*0190*/  IMAD.WIDE R12, R5, R0, c[0x0][0x160] ;  /* 0x00005800050c7625 */ /* 0x000fc400078e0200 */
[----:B-1----:R-:W5:Y:S02]  /*01a0*/  LDG.E.EL R9, [R14.64] ;  /* 0x000000040e097981 */ /* 0x002f64000c2e1900 */
[----:B0-----:R-:W-:Y:S02]  /*01b0*/  IMAD.WIDE.U32 R6, R21, R22, c[0x0][0x168] ;  /* 0x00005a0015067625 */ /* 0x001fe400078e0016 */
[----:B------:R0:W5:Y:S04]  /*01c0*/  LDG.E R8, [R12.64] ;  /* 0x000000040c087981 */ /* 0x000168000c1e1900 */
[----:B------:R-:W5:Y:S01]  /*01d0*/  LDG.E.EL.64 R6, [R6.64] ;  /* 0x0000000406067981 */ /* 0x000f62000c2e1b00 */
[C---:B--2---:R-:W-:Y:S01]  /*01e0*/  SHF.L.U32 R22, R20.reuse, 0x10, RZ ;  /* 0x0000001014167819 */ /* 0x044fe200000006ff */
[----:B------:R-:W-:-:S03]  /*01f0*/  IMAD.U32 R21, R20, 0x10000, RZ ;  /* 0x0001000014157824 */ /* 0x000fc600078e00ff */
[----:B------:R-:W-:Y:S02]  /*0200*/  FSETP.GE.AND P1, PT, R22, RZ, PT ;  /* 0x000000ff1600720b */ /* 0x000fe40003f26000 */
[----:B------:R-:W-:Y:S01]  /*0210*/  FSETP.GE.AND P0, PT, R21, RZ, PT ;  /* 0x000000ff1500720b */ /* 0x000fe20003f06000 */
[C---:B---3--:R-:W-:Y:S01]  /*0220*/  IMAD.U32 R17, R11.reuse, 0x10000, RZ ;  /* 0x000100000b117824 */ /* 0x048fe200078e00ff */
[C---:B------:R-:W-:Y:S01]  /*0230*/  SEL R16, R20.reuse, RZ, !P1 ;  /* 0x000000ff14107207 */ /* 0x040fe20004800000 */
[----:B0-----:R-:W-:Y:S01]  /*0240*/  IMAD.U32 R12, R11, 0x10000, RZ ;  /* 0x000100000b0c7824 */ /* 0x001fe200078e00ff */
[----:B------:R-:W-:Y:S02]  /*0250*/  SEL R20, R20, RZ, !P0 ;  /* 0x000000ff14147207 */ /* 0x000fe40004000000 */
[----:B------:R-:W-:Y:S02]  /*0260*/  SHF.L.U32 R16, R16, 0x10, RZ ;  /* 0x0000001010107819 */ /* 0x000fe400000006ff */
[----:B------:R-:W-:Y:S01]  /*0270*/  FSETP.GTU.AND P0, PT, R17, RZ, PT ;  /* 0x000000ff1100720b */ /* 0x000fe20003f0c000 */
[----:B------:R-:W-:Y:S01]  /*0280*/  IMAD.U32 R20, R20, 0x10000, RZ ;  /* 0x0001000014147824 */ /* 0x000fe200078e00ff */
[----:B------:R-:W-:Y:S01]  /*0290*/  FSETP.GTU.AND P2, PT, R12, RZ, PT ;  /* 0x000000ff0c00720b */ /* 0x000fe20003f4c000 */
[----:B------:R-:W-:Y:S01]  /*02a0*/  FADD R16, RZ, -R16 ;  /* 0x80000010ff107221 */ /* 0x000fe20000000000 */
[C---:B------:R-:W-:Y:S01]  /*02b0*/  SEL R12, R11.reuse, RZ, P0 ;  /* 0x000000ff0b0c7207 */ /* 0x040fe20000000000 */
[----:B------:R-:W-:Y:S01]  /*02c0*/  FADD R20, RZ, -R20 ;  /* 0x80000014ff147221 */ /* 0x000fe20000000000 */
[----:B------:R-:W-:-:S02]  /*02d0*/  SEL R11, R11, RZ, P2 ;  /* 0x000000ff0b0b7207 */ /* 0x000fc40001000000 */
[----:B------:R-:W-:Y:S02]  /*02e0*/  FSETP.NAN.AND P0, PT, R16, R16, PT ;  /* 0x000000101000720b */ /* 0x000fe40003f08000 */
[----:B------:R-:W-:Y:S01]  /*02f0*/  FSETP.NAN.AND P1, PT, R20, R20, PT ;  /* 0x000000141400720b */ /* 0x000fe20003f28000 */
[----:B------:R-:W-:Y:S01]  /*0300*/  IMAD.U32 R11, R11, 0x10000, RZ ;  /* 0x000100000b0b7824 */ /* 0x000fe200078e00ff */
[----:B------:R-:W-:Y:S02]  /*0310*/  SHF.L.U32 R13, R12, 0x10, RZ ;  /* 0x000000100c0d7819 */ /* 0x000fe400000006ff */
[----:B----4-:R-:W-:Y:S02]  /*0320*/  I2FP.F32.S32 R12, R2 ;  /* 0x00000002000c7245 */ /* 0x010fe40000201400 */
[----:B------:R-:W-:Y:S02]  /*0330*/  FSETP.GT.AND P3, PT, R16, R13, PT ;  /* 0x0000000d1000720b */ /* 0x000fe40003f64000 */
[----:B------:R-:W-:-:S02]  /*0340*/  FSETP.GT.AND P2, PT, R20, R11, PT ;  /* 0x0000000b1400720b */ /* 0x000fc40003f44000 */
[----:B-----5:R-:W-:Y:S02]  /*0350*/  PRMT R2, R4, 0x7632, R2 ;  /* 0x0000763204027816 */ /* 0x020fe40000000002 */
[----:B------:R-:W-:Y:S02]  /*0360*/  @!P0 FSEL R16, R16, R13, P3 ;  /* 0x0000000d10108208 */ /* 0x000fe40001800000 */
[----:B------:R-:W-:Y:S01]  /*0370*/  @!P1 FSEL R20, R20, R11, P2 ;  /* 0x0000000b14149208 */ /* 0x000fe20001000000 */
[----:B------:R-:W-:Y:S01]  /*0380*/  IMAD.U32 R2, R2, 0x10000, RZ ;  /* 0x0001000002027824 */ /* 0x000fe200078e00ff */
[----:B------:R-:W-:Y:S01]  /*0390*/  I2FP.F32.S32 R11, R3 ;  /* 0x00000003000b7245 */ /* 0x000fe20000201400 */
[----:B------:R-:W-:Y:S01]  /*03a0*/  FMUL R13, R16, 0.0078740157186985015869 ;  /* 0x3c010204100d7820 */ /* 0x000fe20000400000 */
[----:B------:R-:W-:Y:S01]  /*03b0*/  PRMT R3, R10, 0x7632, R3 ;  /* 0x000076320a037816 */ /* 0x000fe20000000003 */
[----:B------:R-:W-:Y:S01]  /*03c0*/  FMUL R20, R20, 0.0078740157186985015869 ;  /* 0x3c01020414147820 */ /* 0x000fe20000400000 */
[----:B------:R-:W-:-:S02]  /*03d0*/  SHF.L.U32 R10, R10, 0x10, RZ ;  /* 0x000000100a0a7819 */ /* 0x000fc400000006ff */
[C---:B------:R-:W-:Y:S02]  /*03e0*/  FSETP.GT.AND P0, PT, R13.reuse, 9.9999997473787516356e-06, PT ;  /* 0x3727c5ac0d00780b */ /* 0x040fe40003f04000 */
[C---:B------:R-:W-:Y:S02]  /*03f0*/  FSETP.GT.AND P1, PT, R20.reuse, 9.9999997473787516356e-06, PT ;  /* 0x3727c5ac1400780b */ /* 0x040fe40003f24000 */
[----:B------:R-:W-:Y:S02]  /*0400*/  FSETP.NAN.AND P2, PT, R13, R13, PT ;  /* 0x0000000d0d00720b */ /* 0x000fe40003f48000 */
[----:B------:R-:W-:-:S07]  /*0410*/  FSETP.NAN.AND P3, PT, R20, R20, PT ;  /* 0x000000141400720b */ /* 0x000fce0003f68000 */
[----:B------:R-:W-:Y:S02]  /*0420*/  @!P0 FSEL R13, R13, 9.9999997473787516356e-06, P2 ;  /* 0x3727c5ac0d0d8808 */ /* 0x000fe40001000000 */
[----:B------:R-:W-:-:S03]  /*0430*/  @!P1 FSEL R20, R20, 9.9999997473787516356e-06, P3 ;  /* 0x3727c5ac14149808 */ /* 0x000fc60001800000 */
[----:B------:R-:W-:Y:S01]  /*0440*/  FMUL R12, R12, R13 ;  /* 0x0000000d0c0c7220 */ /* 0x000fe20000400000 */
[----:B------:R-:W-:Y:S01]  /*0450*/  SHF.L.U32 R13, R3, 0x10, RZ ;  /* 0x00000010030d7819 */ /* 0x000fe200000006ff */
[----:B------:R-:W-:Y:S01]  /*0460*/  FMUL R20, R11, R20 ;  /* 0x000000140b147220 */ /* 0x000fe20000400000 */
[C---:B------:R-:W-:Y:S01]  /*0470*/  PRMT R3, R9.reuse, 0x7632, R3 ;  /* 0x0000763209037816 */ /* 0x040fe20000000003 */
[----:B------:R-:W-:Y:S02]  /*0480*/  IMAD.U32 R11, R4, 0x10000, RZ ;  /* 0x00010000040b7824 */ /* 0x000fe400078e00ff */
[----:B------:R-:W-:Y:S01]  /*0490*/  FFMA R13, R2, R20, R13 ;  /* 0x00000014020d7223 */ /* 0x000fe2000000000d */
[----:B------:R-:W-:Y:S01]  /*04a0*/  PRMT R2, R8, 0x7632, R2 ;  /* 0x0000763208027816 */ /* 0x000fe20000000002 */
[----:B------:R-:W-:Y:S01]  /*04b0*/  IMAD.U32 R9, R9, 0x10000, RZ ;  /* 0x0001000009097824 */ /* 0x000fe200078e00ff */
[----:B------:R-:W-:Y:S01]  /*04c0*/  SHF.L.U32 R4, R3, 0x10, RZ ;  /* 0x0000001003047819 */ /* 0x000fe200000006ff */
[----:B------:R-:W-:Y:S01]  /*04d0*/  FFMA R10, R11, R12, R10 ;  /* 0x0000000c0b0a7223 */ /* 0x000fe2000000000a */
[----:B------:R-:W-:Y:S01]  /*04e0*/  SHF.L.U32 R2, R2, 0x10, RZ ;  /* 0x0000001002027819 */ /* 0x000fe200000006ff */
[----:B------:R-:W-:Y:S01]  /*04f0*/  FADD R9, R6, R9 ;  /* 0x0000000906097221 */ /* 0x000fe20000000000 */
[----:B------:R-:W-:Y:S01]  /*0500*/  IMAD.U32 R8, R8, 0x10000, RZ ;  /* 0x0001000008087824 */ /* 0x000fe200078e00ff */
[----:B------:R-:W-:-:S03]  /*0510*/  FADD R7, R7, R4 ;  /* 0x0000000407077221 */ /* 0x000fc60000000000 */
[----:B------:R-:W-:Y:S01]  /*0520*/  FFMA R8, R9, R10, R8 ;  /* 0x0000000a09087223 */ /* 0x000fe20000000008 */
[----:B------:R-:W-:Y:S01]  /*0530*/  FFMA R7, R7, R13, R2 ;  /* 0x0000000d07077223 */ /* 0x000fe20000000002 */
[----:B------:R-:W-:-:S04]  /*0540*/  IMAD.WIDE R2, R5, R0, c[0x0][0x1a0] ;  /* 0x0000680005027625 */ /* 0x000fc800078e0200 */
[----:B------:R-:W-:-:S05]  /*0550*/  F2FP.BF16.PACK_AB R7, R7, R8 ;  /* 0x000000080707723e */ /* 0x000fca00000010ff */
[----:B------:R-:W-:Y:S01]  /*0560*/  STG.E [R2.64], R7 ;  /* 0x0000000702007986 */ /* 0x000fe2000c101904 */
[----:B------:R-:W-:Y:S05]  /*0570*/  EXIT ;  /* 0x000000000000794d */ /* 0x000fea0003800000 */
.L_x_0:
[----:B------:R-:W-:-:S00]  /*0580*/  BRA `(.L_x_0) ;  /* 0xfffffff000007947 */ /* 0x000fc0000383ffff */
[----:B------:R-:W-:-:S00]  /*0590*/  NOP ;  /* 0x0000000000007918 */ /* 0x000fc00000000000 */
        /* <DEDUP_REMOVED lines=14> */
.L_x_1:
